	.headerflags	@"EF_CUDA_TEXMODE_UNIFIED EF_CUDA_64BIT_ADDRESS EF_CUDA_ACCELERATORS EF_CUDA_SM90 EF_CUDA_VIRTUAL_SM(EF_CUDA_SM90)"
	.elftype	@"ET_EXEC"


//--------------------- .nv.info                  --------------------------
	.section	.nv.info,"",@"SHT_CUDA_INFO"
	.align	4


	//----- nvinfo : EIATTR_REGCOUNT
	.align		4
        /*0000*/ 	.byte	0x04, 0x2f
        /*0002*/ 	.short	(.L_1 - .L_0)
	.align		4
.L_0:
        /*0004*/ 	.word	index@(triton_poi_fused_convolution_12)
        /*0008*/ 	.word	0x00000012


	//----- nvinfo : EIATTR_MIN_STACK_SIZE
	.align		4
.L_1:
        /*000c*/ 	.byte	0x04, 0x12
        /*000e*/ 	.short	(.L_3 - .L_2)
	.align		4
.L_2:
        /*0010*/ 	.word	index@(triton_poi_fused_convolution_12)
        /*0014*/ 	.word	0x00000000


	//----- nvinfo : EIATTR_FRAME_SIZE
	.align		4
.L_3:
        /*0018*/ 	.byte	0x04, 0x11
        /*001a*/ 	.short	(.L_5 - .L_4)
	.align		4
.L_4:
        /*001c*/ 	.word	index@(triton_poi_fused_convolution_12)
        /*0020*/ 	.word	0x00000000


	//----- nvinfo : EIATTR_MIN_STACK_SIZE
	.align		4
.L_5:
        /*0024*/ 	.byte	0x04, 0x12
        /*0026*/ 	.short	(.L_7 - .L_6)
	.align		4
.L_6:
        /*0028*/ 	.word	index@(triton_poi_fused_convolution_12)
        /*002c*/ 	.word	0x00000000
.L_7:


//--------------------- .nv.info.triton_poi_fused_convolution_12 --------------------------
	.section	.nv.info.triton_poi_fused_convolution_12,"",@"SHT_CUDA_INFO"
	.sectionflags	@""
	.align	4


	//----- nvinfo : EIATTR_CUDA_API_VERSION
	.align		4
        /*0000*/ 	.byte	0x04, 0x37
        /*0002*/ 	.short	(.L_9 - .L_8)
.L_8:
        /*0004*/ 	.word	0x0000007c


	//----- nvinfo : EIATTR_KPARAM_INFO
	.align		4
.L_9:
        /*0008*/ 	.byte	0x04, 0x17
        /*000a*/ 	.short	(.L_11 - .L_10)
.L_10:
        /*000c*/ 	.word	0x00000000
        /*0010*/ 	.short	0x0002
        /*0012*/ 	.short	0x0010
        /*0014*/ 	.byte	0x00, 0xf0, 0x11, 0x00


	//----- nvinfo : EIATTR_KPARAM_INFO
	.align		4
.L_11:
        /*0018*/ 	.byte	0x04, 0x17
        /*001a*/ 	.short	(.L_13 - .L_12)
.L_12:
        /*001c*/ 	.word	0x00000000
        /*0020*/ 	.short	0x0001
        /*0022*/ 	.short	0x0008
        /*0024*/ 	.byte	0x00, 0xf4, 0x21, 0x00


	//----- nvinfo : EIATTR_KPARAM_INFO
	.align		4
.L_13:
        /*0028*/ 	.byte	0x04, 0x17
        /*002a*/ 	.short	(.L_15 - .L_14)
.L_14:
        /*002c*/ 	.word	0x00000000
        /*0030*/ 	.short	0x0000
        /*0032*/ 	.short	0x0000
        /*0034*/ 	.byte	0x00, 0xf4, 0x21, 0x00


	//----- nvinfo : EIATTR_SPARSE_MMA_MASK
	.align		4
.L_15:
        /*0038*/ 	.byte	0x03, 0x50
        /*003a*/ 	.short	0x0000


	//----- nvinfo : EIATTR_MAXREG_COUNT
	.align		4
        /*003c*/ 	.byte	0x03, 0x1b
        /*003e*/ 	.short	0x00ff


	//----- nvinfo : EIATTR_EXIT_INSTR_OFFSETS
	.align		4
        /*0040*/ 	.byte	0x04, 0x1c
        /*0042*/ 	.short	(.L_17 - .L_16)


	//   ....[0]....
.L_16:
        /*0044*/ 	.word	0x000001b0


	//   ....[1]....
        /*0048*/ 	.word	0x000001d0


	//----- nvinfo : EIATTR_REQNTID
	.align		4
.L_17:
        /*004c*/ 	.byte	0x04, 0x10
        /*004e*/ 	.short	(.L_19 - .L_18)
.L_18:
        /*0050*/ 	.word	0x00000080
        /*0054*/ 	.word	0x00000001
        /*0058*/ 	.word	0x00000001


	//----- nvinfo : EIATTR_CBANK_PARAM_SIZE
	.align		4
.L_19:
        /*005c*/ 	.byte	0x03, 0x19
        /*005e*/ 	.short	0x0014


	//----- nvinfo : EIATTR_PARAM_CBANK
	.align		4
        /*0060*/ 	.byte	0x04, 0x0a
        /*0062*/ 	.short	(.L_21 - .L_20)
	.align		4
.L_20:
        /*0064*/ 	.word	index@(.nv.constant0.triton_poi_fused_convolution_12)
        /*0068*/ 	.short	0x0210
        /*006a*/ 	.short	0x0014


	//----- nvinfo : EIATTR_SW_WAR
	.align		4
.L_21:
        /*006c*/ 	.byte	0x04, 0x36
        /*006e*/ 	.short	(.L_23 - .L_22)
.L_22:
        /*0070*/ 	.word	0x00000008
.L_23:


//--------------------- .nv.callgraph             --------------------------
	.section	.nv.callgraph,"",@"SHT_CUDA_CALLGRAPH"
	.align	4
	.sectionentsize	8
	.align		4
        /*0000*/ 	.word	0x00000000
	.align		4
        /*0004*/ 	.word	0xffffffff
	.align		4
        /*0008*/ 	.word	0x00000000
	.align		4
        /*000c*/ 	.word	0xfffffffe
	.align		4
        /*0010*/ 	.word	0x00000000
	.align		4
        /*0014*/ 	.word	0xfffffffd
	.align		4
        /*0018*/ 	.word	0x00000000
	.align		4
        /*001c*/ 	.word	0xfffffffc


//--------------------- .text.triton_poi_fused_convolution_12 --------------------------
	.section	.text.triton_poi_fused_convolution_12,"ax",@progbits
	.align	128
        .global         triton_poi_fused_convolution_12
        .type           triton_poi_fused_convolution_12,@function
        .size           triton_poi_fused_convolution_12,(.L_x_1 - triton_poi_fused_convolution_12)
        .other          triton_poi_fused_convolution_12,@"STO_CUDA_ENTRY STV_DEFAULT"
triton_poi_fused_convolution_12:
.text.triton_poi_fused_convolution_12:
[----:B------:R-:W0:Y:S02]  /*0000*/  LDC R1, c[0x0][0x28] ;  /* 0x00000a00ff017b82 */ /* 0x000e240000000800 */
[----:B------:R-:W1:Y:S01]  /*0010*/  S2R R0, SR_TID.X ;  /* 0x0000000000007919 */ /* 0x000e620000002100 */
[----:B------:R-:W2:Y:S01]  /*0020*/  LDC.64 R4, c[0x0][0x218] ;  /* 0x00008600ff047b82 */ /* 0x000ea20000000a00 */
[----:B------:R-:W-:Y:S02]  /*0030*/  CS2R R12, SRZ ;  /* 0x00000000000c7805 */ /* 0x000fe4000001ff00 */
[----:B------:R-:W-:Y:S01]  /*0040*/  CS2R R14, SRZ ;  /* 0x00000000000e7805 */ /* 0x000fe2000001ff00 */
[----:B------:R-:W3:Y:S01]  /*0050*/  S2R R7, SR_CTAID.X ;  /* 0x0000000000077919 */ /* 0x000ee20000002500 */
[----:B------:R-:W-:Y:S01]  /*0060*/  CS2R R10, SRZ ;  /* 0x00000000000a7805 */ /* 0x000fe2000001ff00 */
[----:B------:R-:W-:Y:S02]  /*0070*/  ULDC.64 UR4, c[0x0][0x208] ;  /* 0x0000820000047ab9 */ /* 0x000fe40000000a00 */
[----:B------:R-:W4:Y:S01]  /*0080*/  LDC.64 R2, c[0x0][0x210] ;  /* 0x00008400ff027b82 */ /* 0x000f220000000a00 */
[----:B-1----:R-:W-:Y:S01]  /*0090*/  IMAD.SHL.U32 R0, R0, 0x4, RZ ;  /* 0x0000000400007824 */ /* 0x002fe200078e00ff */
[----:B---3--:R-:W-:-:S04]  /*00a0*/  SHF.R.S32.HI R6, RZ, 0x16, R7 ;  /* 0x00000016ff067819 */ /* 0x008fc80000011407 */
[----:B------:R-:W-:-:S05]  /*00b0*/  LOP3.LUT R0, R0, 0x1fc, RZ, 0xc0, !PT ;  /* 0x000001fc00007812 */ /* 0x000fca00078ec0ff */
[----:B------:R-:W-:Y:S01]  /*00c0*/  IMAD R7, R7, 0x200, R0 ;  /* 0x0000020007077824 */ /* 0x000fe200078e0200 */
[----:B------:R-:W-:-:S03]  /*00d0*/  SGXT R0, R6, 0x1 ;  /* 0x000000010600781a */ /* 0x000fc60000000200 */
[C---:B----4-:R-:W-:Y:S01]  /*00e0*/  IMAD.WIDE R2, R7.reuse, 0x4, R2 ;  /* 0x0000000407027825 */ /* 0x050fe200078e0202 */
[----:B------:R-:W-:Y:S02]  /*00f0*/  LEA.HI R0, R0, R7, RZ, 0x7 ;  /* 0x0000000700007211 */ /* 0x000fe400078f38ff */
[----:B------:R-:W-:Y:S02]  /*0100*/  ISETP.GE.AND P0, PT, R7, 0xc800, PT ;  /* 0x0000c8000700780c */ /* 0x000fe40003f06270 */
[----:B------:R-:W-:-:S05]  /*0110*/  LOP3.LUT R0, R0, 0xffffff80, RZ, 0xc0, !PT ;  /* 0xffffff8000007812 */ /* 0x000fca00078ec0ff */
[----:B------:R-:W-:-:S04]  /*0120*/  IMAD.IADD R9, R7, 0x1, -R0 ;  /* 0x0000000107097824 */ /* 0x000fc800078e0a00 */
[----:B--2---:R-:W-:Y:S01]  /*0130*/  IMAD.WIDE R4, R9, 0x4, R4 ;  /* 0x0000000409047825 */ /* 0x004fe200078e0204 */
[----:B------:R-:W-:-:S04]  /*0140*/  CS2R R8, SRZ ;  /* 0x0000000000087805 */ /* 0x000fc8000001ff00 */
[----:B------:R-:W2:Y:S04]  /*0150*/  @!P0 LDG.E.EL.128 R12, desc[UR4][R4.64] ;  /* 0x00000004040c8981 */ /* 0x000ea8000c2e1d00 */
[----:B------:R-:W2:Y:S02]  /*0160*/  @!P0 LDG.E.128 R8, desc[UR4][R2.64] ;  /* 0x0000000402088981 */ /* 0x000ea4000c1e1d00 */
[----:B--2---:R-:W-:Y:S01]  /*0170*/  FADD R8, R12, R8 ;  /* 0x000000080c087221 */ /* 0x004fe20000000000 */
[----:B------:R-:W-:Y:S01]  /*0180*/  FADD R9, R13, R9 ;  /* 0x000000090d097221 */ /* 0x000fe20000000000 */
[----:B------:R-:W-:Y:S01]  /*0190*/  FADD R10, R14, R10 ;  /* 0x0000000a0e0a7221 */ /* 0x000fe20000000000 */
[----:B------:R-:W-:Y:S01]  /*01a0*/  FADD R11, R15, R11 ;  /* 0x0000000b0f0b7221 */ /* 0x000fe20000000000 */
[----:B------:R-:W-:Y:S06]  /*01b0*/  @P0 EXIT ;  /* 0x000000000000094d */ /* 0x000fec0003800000 */
[----:B------:R-:W-:Y:S01]  /*01c0*/  STG.E.128 desc[UR4][R2.64], R8 ;  /* 0x0000000802007986 */ /* 0x000fe2000c101d04 */
[----:B------:R-:W-:Y:S05]  /*01d0*/  EXIT ;  /* 0x000000000000794d */ /* 0x000fea0003800000 */
.L_x_0:
[----:B------:R-:W-:-:S00]  /*01e0*/  BRA `(.L_x_0) ;  /* 0xfffffffc00fc7947 */ /* 0x000fc0000383ffff */
[----:B------:R-:W-:-:S00]  /*01f0*/  NOP ;  /* 0x0000000000007918 */ /* 0x000fc00000000000 */
        /* <DEDUP_REMOVED lines=8> */
.L_x_1:


//--------------------- .nv.constant0.triton_poi_fused_convolution_12 --------------------------
	.section	.nv.constant0.triton_poi_fused_convolution_12,"a",@progbits
	.sectionflags	@""
	.align	4
.nv.constant0.triton_poi_fused_convolution_12:
	.zero		548
